	.headerflags	@"EF_CUDA_TEXMODE_UNIFIED EF_CUDA_64BIT_ADDRESS EF_CUDA_ACCELERATORS EF_CUDA_SM90 EF_CUDA_VIRTUAL_SM(EF_CUDA_SM90)"
	.elftype	@"ET_EXEC"


//--------------------- .nv.info                  --------------------------
	.section	.nv.info,"",@"SHT_CUDA_INFO"
	.align	4


	//----- nvinfo : EIATTR_REGCOUNT
	.align		4
        /*0000*/ 	.byte	0x04, 0x2f
        /*0002*/ 	.short	(.L_3 - .L_2)
	.align		4
.L_2:
        /*0004*/ 	.word	index@(triton_poi_fused__native_batch_norm_legit_no_training_relu_8)
        /*0008*/ 	.word	0x00000011


	//----- nvinfo : EIATTR_MIN_STACK_SIZE
	.align		4
.L_3:
        /*000c*/ 	.byte	0x04, 0x12
        /*000e*/ 	.short	(.L_5 - .L_4)
	.align		4
.L_4:
        /*0010*/ 	.word	index@(triton_poi_fused__native_batch_norm_legit_no_training_relu_8)
        /*0014*/ 	.word	0x00000000


	//----- nvinfo : EIATTR_FRAME_SIZE
	.align		4
.L_5:
        /*0018*/ 	.byte	0x04, 0x11
        /*001a*/ 	.short	(.L_7 - .L_6)
	.align		4
.L_6:
        /*001c*/ 	.word	index@(triton_poi_fused__native_batch_norm_legit_no_training_relu_8)
        /*0020*/ 	.word	0x00000000


	//----- nvinfo : EIATTR_MIN_STACK_SIZE
	.align		4
.L_7:
        /*0024*/ 	.byte	0x04, 0x12
        /*0026*/ 	.short	(.L_9 - .L_8)
	.align		4
.L_8:
        /*0028*/ 	.word	index@(triton_poi_fused__native_batch_norm_legit_no_training_relu_8)
        /*002c*/ 	.word	0x00000000
.L_9:


//--------------------- .nv.info.triton_poi_fused__native_batch_norm_legit_no_training_relu_8 --------------------------
	.section	.nv.info.triton_poi_fused__native_batch_norm_legit_no_training_relu_8,"",@"SHT_CUDA_INFO"
	.sectionflags	@""
	.align	4


	//----- nvinfo : EIATTR_CUDA_API_VERSION
	.align		4
        /*0000*/ 	.byte	0x04, 0x37
        /*0002*/ 	.short	(.L_11 - .L_10)
.L_10:
        /*0004*/ 	.word	0x0000007c


	//----- nvinfo : EIATTR_KPARAM_INFO
	.align		4
.L_11:
        /*0008*/ 	.byte	0x04, 0x17
        /*000a*/ 	.short	(.L_13 - .L_12)
.L_12:
        /*000c*/ 	.word	0x00000000
        /*0010*/ 	.short	0x0006
        /*0012*/ 	.short	0x0030
        /*0014*/ 	.byte	0x00, 0xf0, 0x11, 0x00


	//----- nvinfo : EIATTR_KPARAM_INFO
	.align		4
.L_13:
        /*0018*/ 	.byte	0x04, 0x17
        /*001a*/ 	.short	(.L_15 - .L_14)
.L_14:
        /*001c*/ 	.word	0x00000000
        /*0020*/ 	.short	0x0005
        /*0022*/ 	.short	0x0028
        /*0024*/ 	.byte	0x00, 0xf4, 0x21, 0x00


	//----- nvinfo : EIATTR_KPARAM_INFO
	.align		4
.L_15:
        /*0028*/ 	.byte	0x04, 0x17
        /*002a*/ 	.short	(.L_17 - .L_16)
.L_16:
        /*002c*/ 	.word	0x00000000
        /*0030*/ 	.short	0x0004
        /*0032*/ 	.short	0x0020
        /*0034*/ 	.byte	0x00, 0xf4, 0x21, 0x00


	//----- nvinfo : EIATTR_KPARAM_INFO
	.align		4
.L_17:
        /*0038*/ 	.byte	0x04, 0x17
        /*003a*/ 	.short	(.L_19 - .L_18)
.L_18:
        /*003c*/ 	.word	0x00000000
        /*0040*/ 	.short	0x0003
        /*0042*/ 	.short	0x0018
        /*0044*/ 	.byte	0x00, 0xf4, 0x21, 0x00


	//----- nvinfo : EIATTR_KPARAM_INFO
	.align		4
.L_19:
        /*0048*/ 	.byte	0x04, 0x17
        /*004a*/ 	.short	(.L_21 - .L_20)
.L_20:
        /*004c*/ 	.word	0x00000000
        /*0050*/ 	.short	0x0002
        /*0052*/ 	.short	0x0010
        /*0054*/ 	.byte	0x00, 0xf4, 0x21, 0x00


	//----- nvinfo : EIATTR_KPARAM_INFO
	.align		4
.L_21:
        /*0058*/ 	.byte	0x04, 0x17
        /*005a*/ 	.short	(.L_23 - .L_22)
.L_22:
        /*005c*/ 	.word	0x00000000
        /*0060*/ 	.short	0x0001
        /*0062*/ 	.short	0x0008
        /*0064*/ 	.byte	0x00, 0xf4, 0x21, 0x00


	//----- nvinfo : EIATTR_KPARAM_INFO
	.align		4
.L_23:
        /*0068*/ 	.byte	0x04, 0x17
        /*006a*/ 	.short	(.L_25 - .L_24)
.L_24:
        /*006c*/ 	.word	0x00000000
        /*0070*/ 	.short	0x0000
        /*0072*/ 	.short	0x0000
        /*0074*/ 	.byte	0x00, 0xf4, 0x21, 0x00


	//----- nvinfo : EIATTR_SPARSE_MMA_MASK
	.align		4
.L_25:
        /*0078*/ 	.byte	0x03, 0x50
        /*007a*/ 	.short	0x0000


	//----- nvinfo : EIATTR_MAXREG_COUNT
	.align		4
        /*007c*/ 	.byte	0x03, 0x1b
        /*007e*/ 	.short	0x00ff


	//----- nvinfo : EIATTR_EXIT_INSTR_OFFSETS
	.align		4
        /*0080*/ 	.byte	0x04, 0x1c
        /*0082*/ 	.short	(.L_27 - .L_26)


	//   ....[0]....
.L_26:
        /*0084*/ 	.word	0x00000350


	//----- nvinfo : EIATTR_REQNTID
	.align		4
.L_27:
        /*0088*/ 	.byte	0x04, 0x10
        /*008a*/ 	.short	(.L_29 - .L_28)
.L_28:
        /*008c*/ 	.word	0x00000080
        /*0090*/ 	.word	0x00000001
        /*0094*/ 	.word	0x00000001


	//----- nvinfo : EIATTR_CBANK_PARAM_SIZE
	.align		4
.L_29:
        /*0098*/ 	.byte	0x03, 0x19
        /*009a*/ 	.short	0x0034


	//----- nvinfo : EIATTR_PARAM_CBANK
	.align		4
        /*009c*/ 	.byte	0x04, 0x0a
        /*009e*/ 	.short	(.L_31 - .L_30)
	.align		4
.L_30:
        /*00a0*/ 	.word	index@(.nv.constant0.triton_poi_fused__native_batch_norm_legit_no_training_relu_8)
        /*00a4*/ 	.short	0x0210
        /*00a6*/ 	.short	0x0034


	//----- nvinfo : EIATTR_SW_WAR
	.align		4
.L_31:
        /*00a8*/ 	.byte	0x04, 0x36
        /*00aa*/ 	.short	(.L_33 - .L_32)
.L_32:
        /*00ac*/ 	.word	0x00000008
.L_33:


//--------------------- .nv.callgraph             --------------------------
	.section	.nv.callgraph,"",@"SHT_CUDA_CALLGRAPH"
	.align	4
	.sectionentsize	8
	.align		4
        /*0000*/ 	.word	0x00000000
	.align		4
        /*0004*/ 	.word	0xffffffff
	.align		4
        /*0008*/ 	.word	0x00000000
	.align		4
        /*000c*/ 	.word	0xfffffffe
	.align		4
        /*0010*/ 	.word	0x00000000
	.align		4
        /*0014*/ 	.word	0xfffffffd
	.align		4
        /*0018*/ 	.word	0x00000000
	.align		4
        /*001c*/ 	.word	0xfffffffc


//--------------------- .nv.constant4             --------------------------
	.section	.nv.constant4,"a",@progbits
	.align	8
	.align		8
.nv.constant4:
        /*0000*/ 	.dword	_$_str
	.align		8
        /*0008*/ 	.dword	_$_str_$_2


//--------------------- .text.triton_poi_fused__native_batch_norm_legit_no_training_relu_8 --------------------------
	.section	.text.triton_poi_fused__native_batch_norm_legit_no_training_relu_8,"ax",@progbits
	.align	128
        .global         triton_poi_fused__native_batch_norm_legit_no_training_relu_8
        .type           triton_poi_fused__native_batch_norm_legit_no_training_relu_8,@function
        .size           triton_poi_fused__native_batch_norm_legit_no_training_relu_8,(.L_x_1 - triton_poi_fused__native_batch_norm_legit_no_training_relu_8)
        .other          triton_poi_fused__native_batch_norm_legit_no_training_relu_8,@"STO_CUDA_ENTRY STV_DEFAULT"
triton_poi_fused__native_batch_norm_legit_no_training_relu_8:
.text.triton_poi_fused__native_batch_norm_legit_no_training_relu_8:
[----:B------:R-:W-:Y:S01]  /*0000*/  LDC R1, c[0x0][0x28] ;  /* 0x00000a00ff017b82 */ /* 0x000fe20000000800 */
[----:B------:R-:W1:Y:S07]  /*0010*/  S2R R0, SR_TID.X ;  /* 0x0000000000007919 */ /* 0x000e6e0000002100 */
[----:B------:R-:W2:Y:S01]  /*0020*/  LDC.64 R6, c[0x0][0x220] ;  /* 0x00008800ff067b82 */ /* 0x000ea20000000a00 */
[----:B------:R-:W-:Y:S01]  /*0030*/  ULDC.64 UR4, c[0x0][0x208] ;  /* 0x0000820000047ab9 */ /* 0x000fe20000000a00 */
[----:B------:R-:W3:Y:S06]  /*0040*/  S2R R5, SR_CTAID.X ;  /* 0x0000000000057919 */ /* 0x000eec0000002500 */
[----:B------:R-:W4:Y:S08]  /*0050*/  LDC.64 R8, c[0x0][0x228] ;  /* 0x00008a00ff087b82 */ /* 0x000f300000000a00 */
[----:B------:R-:W5:Y:S01]  /*0060*/  LDC.64 R10, c[0x0][0x230] ;  /* 0x00008c00ff0a7b82 */ /* 0x000f620000000a00 */
[----:B-1----:R-:W-:-:S02]  /*0070*/  SHF.L.U32 R0, R0, 0x1, RZ ;  /* 0x0000000100007819 */ /* 0x002fc400000006ff */
[----:B---3--:R-:W-:Y:S02]  /*0080*/  SHF.R.S32.HI R3, RZ, 0x17, R5 ;  /* 0x00000017ff037819 */ /* 0x008fe40000011405 */
[----:B------:R-:W-:Y:S02]  /*0090*/  LOP3.LUT R0, R0, 0xfe, RZ, 0xc0, !PT ;  /* 0x000000fe00007812 */ /* 0x000fe400078ec0ff */
[----:B------:R-:W-:Y:S02]  /*00a0*/  SGXT R3, R3, 0x1 ;  /* 0x000000010303781a */ /* 0x000fe40000000200 */
[----:B------:R-:W-:Y:S02]  /*00b0*/  LEA R0, R5, R0, 0x8 ;  /* 0x0000000005007211 */ /* 0x000fe400078e40ff */
[----:B------:R-:W1:Y:S02]  /*00c0*/  LDC.64 R4, c[0x0][0x218] ;  /* 0x00008600ff047b82 */ /* 0x000e640000000a00 */
[----:B------:R-:W-:-:S04]  /*00d0*/  LEA.HI R3, R3, R0, RZ, 0x6 ;  /* 0x0000000003037211 */ /* 0x000fc800078f30ff */
[----:B------:R-:W-:-:S04]  /*00e0*/  SHF.R.S32.HI R3, RZ, 0x6, R3 ;  /* 0x00000006ff037819 */ /* 0x000fc80000011403 */
[----:B------:R-:W-:-:S04]  /*00f0*/  LEA.HI R2, R3, R3, RZ, 0x4 ;  /* 0x0000000303027211 */ /* 0x000fc800078f20ff */
[----:B------:R-:W-:-:S04]  /*0100*/  LOP3.LUT R2, R2, 0xfffffff0, RZ, 0xc0, !PT ;  /* 0xfffffff002027812 */ /* 0x000fc800078ec0ff */
[----:B------:R-:W-:Y:S02]  /*0110*/  IADD3 R13, R3, -R2, RZ ;  /* 0x80000002030d7210 */ /* 0x000fe40007ffe0ff */
[----:B------:R-:W3:Y:S03]  /*0120*/  LDC.64 R2, c[0x0][0x210] ;  /* 0x00008400ff027b82 */ /* 0x000ee60000000a00 */
[----:B--2---:R-:W-:-:S06]  /*0130*/  IMAD.WIDE R6, R13, 0x4, R6 ;  /* 0x000000040d067825 */ /* 0x004fcc00078e0206 */
[----:B------:R-:W2:Y:S01]  /*0140*/  LDG.E.EL R6, desc[UR4][R6.64] ;  /* 0x0000000406067981 */ /* 0x000ea2000c2e1900 */
[----:B-1----:R-:W-:-:S05]  /*0150*/  IMAD.WIDE R4, R13, 0x4, R4 ;  /* 0x000000040d047825 */ /* 0x002fca00078e0204 */
[----:B------:R1:W2:Y:S01]  /*0160*/  LDG.E.EL R12, desc[UR4][R4.64] ;  /* 0x00000004040c7981 */ /* 0x0002a2000c2e1900 */
[----:B---3--:R-:W-:Y:S01]  /*0170*/  IMAD.WIDE R2, R0, 0x4, R2 ;  /* 0x0000000400027825 */ /* 0x008fe200078e0202 */
[----:B------:R-:W-:Y:S01]  /*0180*/  HFMA2.MMA R14, -RZ, RZ, 1.625, 0 ;  /* 0x3e800000ff0e7435 */ /* 0x000fe200000001ff */
[----:B-1----:R-:W1:Y:S04]  /*0190*/  LDC.64 R4, c[0x0][0x238] ;  /* 0x00008e00ff047b82 */ /* 0x002e680000000a00 */
[----:B------:R-:W3:Y:S01]  /*01a0*/  LDG.E.64 R2, desc[UR4][R2.64] ;  /* 0x0000000402027981 */ /* 0x000ee2000c1e1b00 */
[----:B----4-:R-:W-:-:S04]  /*01b0*/  IMAD.WIDE R8, R13, 0x4, R8 ;  /* 0x000000040d087825 */ /* 0x010fc800078e0208 */
[----:B-----5:R-:W-:Y:S02]  /*01c0*/  IMAD.WIDE R10, R13, 0x4, R10 ;  /* 0x000000040d0a7825 */ /* 0x020fe400078e020a */
[----:B------:R-:W4:Y:S04]  /*01d0*/  LDG.E.EL R8, desc[UR4][R8.64] ;  /* 0x0000000408087981 */ /* 0x000f28000c2e1900 */
[----:B------:R-:W4:Y:S01]  /*01e0*/  LDG.E.EL R11, desc[UR4][R10.64] ;  /* 0x000000040a0b7981 */ /* 0x000f22000c2e1900 */
[----:B-1----:R-:W-:-:S04]  /*01f0*/  IMAD.WIDE R4, R0, 0x4, R4 ;  /* 0x0000000400047825 */ /* 0x002fc800078e0204 */
[----:B--2---:R-:W-:-:S04]  /*0200*/  FADD R6, R6, 9.9999997473787516356e-06 ;  /* 0x3727c5ac06067421 */ /* 0x004fc80000000000 */
[----:B------:R-:W1:Y:S02]  /*0210*/  MUFU.SQRT R7, R6 ;  /* 0x0000000600077308 */ /* 0x000e640000002000 */
[C---:B-1----:R-:W-:Y:S02]  /*0220*/  FSETP.GT.AND P0, PT, R7.reuse, 8.50705917302346158658e+37, PT ;  /* 0x7e8000000700780b */ /* 0x042fe40003f04000 */
[----:B------:R-:W-:-:S11]  /*0230*/  FSETP.GEU.AND P1, PT, R7, 1.175494350822287508e-38, PT ;  /* 0x008000000700780b */ /* 0x000fd60003f2e000 */
[----:B------:R-:W-:-:S04]  /*0240*/  @P0 FMUL R7, R7, 0.25 ;  /* 0x3e80000007070820 */ /* 0x000fc80000400000 */
[----:B------:R-:W-:-:S06]  /*0250*/  @!P1 FMUL R7, R7, 16777216 ;  /* 0x4b80000007079820 */ /* 0x000fcc0000400000 */
[----:B------:R-:W1:Y:S01]  /*0260*/  MUFU.RCP R7, R7 ;  /* 0x0000000700077308 */ /* 0x000e620000001000 */
[----:B------:R-:W-:Y:S01]  /*0270*/  FSEL R14, R14, 1, P0 ;  /* 0x3f8000000e0e7808 */ /* 0x000fe20000000000 */
[----:B---3--:R-:W-:-:S04]  /*0280*/  FADD R2, R2, -R12 ;  /* 0x8000000c02027221 */ /* 0x008fc80000000000 */
[----:B------:R-:W-:Y:S01]  /*0290*/  @!P1 FMUL R14, R14, 16777216 ;  /* 0x4b8000000e0e9820 */ /* 0x000fe20000400000 */
[----:B------:R-:W-:-:S03]  /*02a0*/  FADD R3, R3, -R12 ;  /* 0x8000000c03037221 */ /* 0x000fc60000000000 */
[----:B-1----:R-:W-:-:S04]  /*02b0*/  FMUL R14, R7, R14 ;  /* 0x0000000e070e7220 */ /* 0x002fc80000400000 */
[-C--:B------:R-:W-:Y:S01]  /*02c0*/  FMUL R2, R2, R14.reuse ;  /* 0x0000000e02027220 */ /* 0x080fe20000400000 */
[----:B------:R-:W-:-:S03]  /*02d0*/  FMUL R14, R3, R14 ;  /* 0x0000000e030e7220 */ /* 0x000fc60000400000 */
[C-C-:B----4-:R-:W-:Y:S01]  /*02e0*/  FFMA R2, R8.reuse, R2, R11.reuse ;  /* 0x0000000208027223 */ /* 0x150fe2000000000b */
[----:B------:R-:W-:-:S04]  /*02f0*/  FFMA R14, R8, R14, R11 ;  /* 0x0000000e080e7223 */ /* 0x000fc8000000000b */
[----:B------:R-:W-:Y:S02]  /*0300*/  FSETP.GEU.AND P0, PT, R2, RZ, PT ;  /* 0x000000ff0200720b */ /* 0x000fe40003f0e000 */
[----:B------:R-:W-:Y:S02]  /*0310*/  FSETP.GEU.AND P1, PT, R14, RZ, PT ;  /* 0x000000ff0e00720b */ /* 0x000fe40003f2e000 */
[----:B------:R-:W-:Y:S02]  /*0320*/  FSEL R2, R2, RZ, P0 ;  /* 0x000000ff02027208 */ /* 0x000fe40000000000 */
[----:B------:R-:W-:-:S05]  /*0330*/  FSEL R3, R14, RZ, P1 ;  /* 0x000000ff0e037208 */ /* 0x000fca0000800000 */
[----:B------:R-:W-:Y:S01]  /*0340*/  STG.E.64 desc[UR4][R4.64], R2 ;  /* 0x0000000204007986 */ /* 0x000fe2000c101b04 */
[----:B------:R-:W-:Y:S05]  /*0350*/  EXIT ;  /* 0x000000000000794d */ /* 0x000fea0003800000 */
.L_x_0:
[----:B------:R-:W-:-:S00]  /*0360*/  BRA `(.L_x_0) ;  /* 0xfffffffc00fc7947 */ /* 0x000fc0000383ffff */
[----:B------:R-:W-:-:S00]  /*0370*/  NOP ;  /* 0x0000000000007918 */ /* 0x000fc00000000000 */
        /* <DEDUP_REMOVED lines=8> */
.L_x_1:


//--------------------- .nv.global.init           --------------------------
	.section	.nv.global.init,"aw",@progbits
.nv.global.init:
	.type		_$_str,@object
	.size		_$_str,(_$_str_$_2 - _$_str)
_$_str:
        /*0000*/ 	.byte	0x5f, 0x5f, 0x43, 0x55, 0x44, 0x41, 0x5f, 0x46, 0x54, 0x5a, 0x00
	.type		_$_str_$_2,@object
	.size		_$_str_$_2,(.L_1 - _$_str_$_2)
_$_str_$_2:
        /*000b*/ 	.byte	0x5f, 0x5f, 0x43, 0x55, 0x44, 0x41, 0x5f, 0x50, 0x52, 0x45, 0x43, 0x5f, 0x53, 0x51, 0x52, 0x54
        /*001b*/ 	.byte	0x00
.L_1:


//--------------------- .nv.constant0.triton_poi_fused__native_batch_norm_legit_no_training_relu_8 --------------------------
	.section	.nv.constant0.triton_poi_fused__native_batch_norm_legit_no_training_relu_8,"a",@progbits
	.sectionflags	@""
	.align	4
.nv.constant0.triton_poi_fused__native_batch_norm_legit_no_training_relu_8:
	.zero		580
